	.headerflags	@"EF_CUDA_TEXMODE_UNIFIED EF_CUDA_64BIT_ADDRESS EF_CUDA_ACCELERATORS EF_CUDA_SM90 EF_CUDA_VIRTUAL_SM(EF_CUDA_SM90)"
	.elftype	@"ET_EXEC"


//--------------------- .nv.info                  --------------------------
	.section	.nv.info,"",@"SHT_CUDA_INFO"
	.align	4


	//----- nvinfo : EIATTR_REGCOUNT
	.align		4
        /*0000*/ 	.byte	0x04, 0x2f
        /*0002*/ 	.short	(.L_3 - .L_2)
	.align		4
.L_2:
        /*0004*/ 	.word	index@(triton_poi_fused__native_batch_norm_legit_no_training_leaky_relu_0)
        /*0008*/ 	.word	0x00000012


	//----- nvinfo : EIATTR_MIN_STACK_SIZE
	.align		4
.L_3:
        /*000c*/ 	.byte	0x04, 0x12
        /*000e*/ 	.short	(.L_5 - .L_4)
	.align		4
.L_4:
        /*0010*/ 	.word	index@(triton_poi_fused__native_batch_norm_legit_no_training_leaky_relu_0)
        /*0014*/ 	.word	0x00000000


	//----- nvinfo : EIATTR_FRAME_SIZE
	.align		4
.L_5:
        /*0018*/ 	.byte	0x04, 0x11
        /*001a*/ 	.short	(.L_7 - .L_6)
	.align		4
.L_6:
        /*001c*/ 	.word	index@(triton_poi_fused__native_batch_norm_legit_no_training_leaky_relu_0)
        /*0020*/ 	.word	0x00000000


	//----- nvinfo : EIATTR_MIN_STACK_SIZE
	.align		4
.L_7:
        /*0024*/ 	.byte	0x04, 0x12
        /*0026*/ 	.short	(.L_9 - .L_8)
	.align		4
.L_8:
        /*0028*/ 	.word	index@(triton_poi_fused__native_batch_norm_legit_no_training_leaky_relu_0)
        /*002c*/ 	.word	0x00000000
.L_9:


//--------------------- .nv.info.triton_poi_fused__native_batch_norm_legit_no_training_leaky_relu_0 --------------------------
	.section	.nv.info.triton_poi_fused__native_batch_norm_legit_no_training_leaky_relu_0,"",@"SHT_CUDA_INFO"
	.sectionflags	@""
	.align	4


	//----- nvinfo : EIATTR_CUDA_API_VERSION
	.align		4
        /*0000*/ 	.byte	0x04, 0x37
        /*0002*/ 	.short	(.L_11 - .L_10)
.L_10:
        /*0004*/ 	.word	0x0000007c


	//----- nvinfo : EIATTR_KPARAM_INFO
	.align		4
.L_11:
        /*0008*/ 	.byte	0x04, 0x17
        /*000a*/ 	.short	(.L_13 - .L_12)
.L_12:
        /*000c*/ 	.word	0x00000000
        /*0010*/ 	.short	0x0006
        /*0012*/ 	.short	0x0030
        /*0014*/ 	.byte	0x00, 0xf0, 0x11, 0x00


	//----- nvinfo : EIATTR_KPARAM_INFO
	.align		4
.L_13:
        /*0018*/ 	.byte	0x04, 0x17
        /*001a*/ 	.short	(.L_15 - .L_14)
.L_14:
        /*001c*/ 	.word	0x00000000
        /*0020*/ 	.short	0x0005
        /*0022*/ 	.short	0x0028
        /*0024*/ 	.byte	0x00, 0xf4, 0x21, 0x00


	//----- nvinfo : EIATTR_KPARAM_INFO
	.align		4
.L_15:
        /*0028*/ 	.byte	0x04, 0x17
        /*002a*/ 	.short	(.L_17 - .L_16)
.L_16:
        /*002c*/ 	.word	0x00000000
        /*0030*/ 	.short	0x0004
        /*0032*/ 	.short	0x0020
        /*0034*/ 	.byte	0x00, 0xf4, 0x21, 0x00


	//----- nvinfo : EIATTR_KPARAM_INFO
	.align		4
.L_17:
        /*0038*/ 	.byte	0x04, 0x17
        /*003a*/ 	.short	(.L_19 - .L_18)
.L_18:
        /*003c*/ 	.word	0x00000000
        /*0040*/ 	.short	0x0003
        /*0042*/ 	.short	0x0018
        /*0044*/ 	.byte	0x00, 0xf4, 0x21, 0x00


	//----- nvinfo : EIATTR_KPARAM_INFO
	.align		4
.L_19:
        /*0048*/ 	.byte	0x04, 0x17
        /*004a*/ 	.short	(.L_21 - .L_20)
.L_20:
        /*004c*/ 	.word	0x00000000
        /*0050*/ 	.short	0x0002
        /*0052*/ 	.short	0x0010
        /*0054*/ 	.byte	0x00, 0xf4, 0x21, 0x00


	//----- nvinfo : EIATTR_KPARAM_INFO
	.align		4
.L_21:
        /*0058*/ 	.byte	0x04, 0x17
        /*005a*/ 	.short	(.L_23 - .L_22)
.L_22:
        /*005c*/ 	.word	0x00000000
        /*0060*/ 	.short	0x0001
        /*0062*/ 	.short	0x0008
        /*0064*/ 	.byte	0x00, 0xf4, 0x21, 0x00


	//----- nvinfo : EIATTR_KPARAM_INFO
	.align		4
.L_23:
        /*0068*/ 	.byte	0x04, 0x17
        /*006a*/ 	.short	(.L_25 - .L_24)
.L_24:
        /*006c*/ 	.word	0x00000000
        /*0070*/ 	.short	0x0000
        /*0072*/ 	.short	0x0000
        /*0074*/ 	.byte	0x00, 0xf4, 0x21, 0x00


	//----- nvinfo : EIATTR_SPARSE_MMA_MASK
	.align		4
.L_25:
        /*0078*/ 	.byte	0x03, 0x50
        /*007a*/ 	.short	0x0000


	//----- nvinfo : EIATTR_MAXREG_COUNT
	.align		4
        /*007c*/ 	.byte	0x03, 0x1b
        /*007e*/ 	.short	0x00ff


	//----- nvinfo : EIATTR_EXIT_INSTR_OFFSETS
	.align		4
        /*0080*/ 	.byte	0x04, 0x1c
        /*0082*/ 	.short	(.L_27 - .L_26)


	//   ....[0]....
.L_26:
        /*0084*/ 	.word	0x00000320


	//   ....[1]....
        /*0088*/ 	.word	0x00000340


	//----- nvinfo : EIATTR_REQNTID
	.align		4
.L_27:
        /*008c*/ 	.byte	0x04, 0x10
        /*008e*/ 	.short	(.L_29 - .L_28)
.L_28:
        /*0090*/ 	.word	0x00000080
        /*0094*/ 	.word	0x00000001
        /*0098*/ 	.word	0x00000001


	//----- nvinfo : EIATTR_CBANK_PARAM_SIZE
	.align		4
.L_29:
        /*009c*/ 	.byte	0x03, 0x19
        /*009e*/ 	.short	0x0034


	//----- nvinfo : EIATTR_PARAM_CBANK
	.align		4
        /*00a0*/ 	.byte	0x04, 0x0a
        /*00a2*/ 	.short	(.L_31 - .L_30)
	.align		4
.L_30:
        /*00a4*/ 	.word	index@(.nv.constant0.triton_poi_fused__native_batch_norm_legit_no_training_leaky_relu_0)
        /*00a8*/ 	.short	0x0210
        /*00aa*/ 	.short	0x0034


	//----- nvinfo : EIATTR_SW_WAR
	.align		4
.L_31:
        /*00ac*/ 	.byte	0x04, 0x36
        /*00ae*/ 	.short	(.L_33 - .L_32)
.L_32:
        /*00b0*/ 	.word	0x00000008
.L_33:


//--------------------- .nv.callgraph             --------------------------
	.section	.nv.callgraph,"",@"SHT_CUDA_CALLGRAPH"
	.align	4
	.sectionentsize	8
	.align		4
        /*0000*/ 	.word	0x00000000
	.align		4
        /*0004*/ 	.word	0xffffffff
	.align		4
        /*0008*/ 	.word	0x00000000
	.align		4
        /*000c*/ 	.word	0xfffffffe
	.align		4
        /*0010*/ 	.word	0x00000000
	.align		4
        /*0014*/ 	.word	0xfffffffd
	.align		4
        /*0018*/ 	.word	0x00000000
	.align		4
        /*001c*/ 	.word	0xfffffffc


//--------------------- .nv.constant4             --------------------------
	.section	.nv.constant4,"a",@progbits
	.align	8
	.align		8
.nv.constant4:
        /*0000*/ 	.dword	_$_str
	.align		8
        /*0008*/ 	.dword	_$_str_$_2


//--------------------- .text.triton_poi_fused__native_batch_norm_legit_no_training_leaky_relu_0 --------------------------
	.section	.text.triton_poi_fused__native_batch_norm_legit_no_training_leaky_relu_0,"ax",@progbits
	.align	128
        .global         triton_poi_fused__native_batch_norm_legit_no_training_leaky_relu_0
        .type           triton_poi_fused__native_batch_norm_legit_no_training_leaky_relu_0,@function
        .size           triton_poi_fused__native_batch_norm_legit_no_training_leaky_relu_0,(.L_x_1 - triton_poi_fused__native_batch_norm_legit_no_training_leaky_relu_0)
        .other          triton_poi_fused__native_batch_norm_legit_no_training_leaky_relu_0,@"STO_CUDA_ENTRY STV_DEFAULT"
triton_poi_fused__native_batch_norm_legit_no_training_leaky_relu_0:
.text.triton_poi_fused__native_batch_norm_legit_no_training_leaky_relu_0:
[----:B------:R-:W0:Y:S01]  /*0000*/  LDC R1, c[0x0][0x28] ;  /* 0x00000a00ff017b82 */ /* 0x000e220000000800 */
[----:B------:R-:W1:Y:S07]  /*0010*/  S2R R0, SR_TID.X ;  /* 0x0000000000007919 */ /* 0x000e6e0000002100 */
[----:B------:R-:W2:Y:S01]  /*0020*/  LDC.64 R6, c[0x0][0x228] ;  /* 0x00008a00ff067b82 */ /* 0x000ea20000000a00 */
[----:B------:R-:W-:Y:S01]  /*0030*/  CS2R R14, SRZ ;  /* 0x00000000000e7805 */ /* 0x000fe2000001ff00 */
[----:B------:R-:W-:Y:S01]  /*0040*/  ULDC.64 UR4, c[0x0][0x208] ;  /* 0x0000820000047ab9 */ /* 0x000fe20000000a00 */
[----:B------:R-:W3:Y:S05]  /*0050*/  S2R R3, SR_CTAID.X ;  /* 0x0000000000037919 */ /* 0x000eea0000002500 */
[----:B------:R-:W4:Y:S08]  /*0060*/  LDC.64 R4, c[0x0][0x220] ;  /* 0x00008800ff047b82 */ /* 0x000f300000000a00 */
[----:B------:R-:W5:Y:S08]  /*0070*/  LDC.64 R8, c[0x0][0x230] ;  /* 0x00008c00ff087b82 */ /* 0x000f700000000a00 */
[----:B------:R-:W5:Y:S01]  /*0080*/  LDC.64 R10, c[0x0][0x238] ;  /* 0x00008e00ff0a7b82 */ /* 0x000f620000000a00 */
[----:B-1----:R-:W-:-:S02]  /*0090*/  LOP3.LUT R0, R0, 0x7f, RZ, 0xc0, !PT ;  /* 0x0000007f00007812 */ /* 0x002fc400078ec0ff */
[----:B---3--:R-:W-:Y:S02]  /*00a0*/  SHF.R.S32.HI R2, RZ, 0x18, R3 ;  /* 0x00000018ff027819 */ /* 0x008fe40000011403 */
[----:B------:R-:W-:Y:S02]  /*00b0*/  LEA R0, R3, R0, 0x7 ;  /* 0x0000000003007211 */ /* 0x000fe400078e38ff */
[----:B------:R-:W-:Y:S02]  /*00c0*/  SGXT R3, R2, 0x1 ;  /* 0x000000010203781a */ /* 0x000fe40000000200 */
[----:B------:R-:W-:Y:S02]  /*00d0*/  ISETP.GE.AND P0, PT, R0, 0x100, PT ;  /* 0x000001000000780c */ /* 0x000fe40003f06270 */
[----:B------:R-:W-:-:S04]  /*00e0*/  LEA.HI R3, R3, R0, RZ, 0x4 ;  /* 0x0000000003037211 */ /* 0x000fc800078f20ff */
[----:B------:R-:W-:-:S04]  /*00f0*/  SHF.R.S32.HI R3, RZ, 0x4, R3 ;  /* 0x00000004ff037819 */ /* 0x000fc80000011403 */
[----:B------:R-:W-:-:S04]  /*0100*/  LEA.HI R2, R3, R3, RZ, 0x2 ;  /* 0x0000000303027211 */ /* 0x000fc800078f10ff */
[----:B------:R-:W-:-:S04]  /*0110*/  LOP3.LUT R2, R2, 0xfffffffc, RZ, 0xc0, !PT ;  /* 0xfffffffc02027812 */ /* 0x000fc800078ec0ff */
[----:B------:R-:W-:Y:S02]  /*0120*/  IADD3 R13, R3, -R2, RZ ;  /* 0x80000002030d7210 */ /* 0x000fe40007ffe0ff */
[----:B------:R-:W1:Y:S03]  /*0130*/  LDC.64 R2, c[0x0][0x218] ;  /* 0x00008600ff027b82 */ /* 0x000e660000000a00 */
[----:B--2---:R-:W-:-:S05]  /*0140*/  IMAD.WIDE R6, R13, 0x4, R6 ;  /* 0x000000040d067825 */ /* 0x004fca00078e0206 */
[----:B------:R5:W2:Y:S01]  /*0150*/  @!P0 LDG.E.EL R14, desc[UR4][R6.64] ;  /* 0x00000004060e8981 */ /* 0x000aa2000c2e1900 */
[----:B------:R-:W-:Y:S01]  /*0160*/  HFMA2.MMA R12, -RZ, RZ, 0, 0 ;  /* 0x00000000ff0c7435 */ /* 0x000fe200000001ff */
[----:B----4-:R-:W-:-:S05]  /*0170*/  IMAD.WIDE R4, R13, 0x4, R4 ;  /* 0x000000040d047825 */ /* 0x010fca00078e0204 */
[----:B------:R-:W3:Y:S01]  /*0180*/  @!P0 LDG.E.EL R15, desc[UR4][R4.64] ;  /* 0x00000004040f8981 */ /* 0x000ee2000c2e1900 */
[----:B-----5:R-:W-:-:S04]  /*0190*/  IMAD.WIDE R6, R13, 0x4, R8 ;  /* 0x000000040d067825 */ /* 0x020fc800078e0208 */
[----:B-1----:R-:W-:-:S04]  /*01a0*/  IMAD.WIDE R2, R0, 0x4, R2 ;  /* 0x0000000400027825 */ /* 0x002fc800078e0202 */
[----:B0-----:R-:W-:Y:S01]  /*01b0*/  IMAD.WIDE R8, R13, 0x4, R10 ;  /* 0x000000040d087825 */ /* 0x001fe200078e020a */
[----:B------:R0:W3:Y:S01]  /*01c0*/  @!P0 LDG.E R12, desc[UR4][R2.64] ;  /* 0x00000004020c8981 */ /* 0x0000e2000c1e1900 */
[----:B------:R-:W-:-:S06]  /*01d0*/  CS2R R10, SRZ ;  /* 0x00000000000a7805 */ /* 0x000fcc000001ff00 */
[----:B------:R-:W4:Y:S04]  /*01e0*/  @!P0 LDG.E.EL R10, desc[UR4][R6.64] ;  /* 0x00000004060a8981 */ /* 0x000f28000c2e1900 */
[----:B------:R-:W4:Y:S01]  /*01f0*/  @!P0 LDG.E.EL R11, desc[UR4][R8.64] ;  /* 0x00000004080b8981 */ /* 0x000f22000c2e1900 */
[----:B0-----:R-:W-:Y:S01]  /*0200*/  MOV R2, 0x3e800000 ;  /* 0x3e80000000027802 */ /* 0x001fe20000000f00 */
[----:B--2---:R-:W-:-:S04]  /*0210*/  FADD R14, R14, 9.9999997473787516356e-06 ;  /* 0x3727c5ac0e0e7421 */ /* 0x004fc80000000000 */
[----:B------:R-:W0:Y:S02]  /*0220*/  MUFU.SQRT R13, R14 ;  /* 0x0000000e000d7308 */ /* 0x000e240000002000 */
[C---:B0-----:R-:W-:Y:S02]  /*0230*/  FSETP.GT.AND P1, PT, R13.reuse, 8.50705917302346158658e+37, PT ;  /* 0x7e8000000d00780b */ /* 0x041fe40003f24000 */
[----:B------:R-:W-:-:S11]  /*0240*/  FSETP.GEU.AND P2, PT, R13, 1.175494350822287508e-38, PT ;  /* 0x008000000d00780b */ /* 0x000fd60003f4e000 */
[----:B------:R-:W-:-:S04]  /*0250*/  @P1 FMUL R13, R13, 0.25 ;  /* 0x3e8000000d0d1820 */ /* 0x000fc80000400000 */
[----:B------:R-:W-:-:S06]  /*0260*/  @!P2 FMUL R13, R13, 16777216 ;  /* 0x4b8000000d0da820 */ /* 0x000fcc0000400000 */
[----:B------:R-:W0:Y:S01]  /*0270*/  MUFU.RCP R13, R13 ;  /* 0x0000000d000d7308 */ /* 0x000e220000001000 */
[----:B------:R-:W-:Y:S01]  /*0280*/  FSEL R2, R2, 1, P1 ;  /* 0x3f80000002027808 */ /* 0x000fe20000800000 */
[----:B---3--:R-:W-:-:S04]  /*0290*/  FADD R12, -R15, R12 ;  /* 0x0000000c0f0c7221 */ /* 0x008fc80000000100 */
[----:B------:R-:W-:-:S04]  /*02a0*/  @!P2 FMUL R2, R2, 16777216 ;  /* 0x4b8000000202a820 */ /* 0x000fc80000400000 */
[----:B0-----:R-:W-:Y:S02]  /*02b0*/  FMUL R5, R13, R2 ;  /* 0x000000020d057220 */ /* 0x001fe40000400000 */
[----:B------:R-:W0:Y:S02]  /*02c0*/  LDC.64 R2, c[0x0][0x210] ;  /* 0x00008400ff027b82 */ /* 0x000e240000000a00 */
[----:B------:R-:W-:-:S04]  /*02d0*/  FMUL R12, R12, R5 ;  /* 0x000000050c0c7220 */ /* 0x000fc80000400000 */
[----:B----4-:R-:W-:-:S05]  /*02e0*/  FFMA R11, R12, R10, R11 ;  /* 0x0000000a0c0b7223 */ /* 0x010fca000000000b */
[----:B------:R-:W-:Y:S01]  /*02f0*/  FSETP.GT.AND P1, PT, R11, RZ, PT ;  /* 0x000000ff0b00720b */ /* 0x000fe20003f24000 */
[----:B0-----:R-:W-:-:S12]  /*0300*/  IMAD.WIDE R2, R0, 0x4, R2 ;  /* 0x0000000400027825 */ /* 0x001fd800078e0202 */
[----:B------:R-:W-:Y:S01]  /*0310*/  @!P1 FMUL R11, R11, 0.20000000298023223877 ;  /* 0x3e4ccccd0b0b9820 */ /* 0x000fe20000400000 */
[----:B------:R-:W-:Y:S06]  /*0320*/  @P0 EXIT ;  /* 0x000000000000094d */ /* 0x000fec0003800000 */
[----:B------:R-:W-:Y:S01]  /*0330*/  STG.E desc[UR4][R2.64], R11 ;  /* 0x0000000b02007986 */ /* 0x000fe2000c101904 */
[----:B------:R-:W-:Y:S05]  /*0340*/  EXIT ;  /* 0x000000000000794d */ /* 0x000fea0003800000 */
.L_x_0:
[----:B------:R-:W-:-:S00]  /*0350*/  BRA `(.L_x_0) ;  /* 0xfffffffc00fc7947 */ /* 0x000fc0000383ffff */
[----:B------:R-:W-:-:S00]  /*0360*/  NOP ;  /* 0x0000000000007918 */ /* 0x000fc00000000000 */
        /* <DEDUP_REMOVED lines=9> */
.L_x_1:


//--------------------- .nv.global.init           --------------------------
	.section	.nv.global.init,"aw",@progbits
.nv.global.init:
	.type		_$_str,@object
	.size		_$_str,(_$_str_$_2 - _$_str)
_$_str:
        /*0000*/ 	.byte	0x5f, 0x5f, 0x43, 0x55, 0x44, 0x41, 0x5f, 0x46, 0x54, 0x5a, 0x00
	.type		_$_str_$_2,@object
	.size		_$_str_$_2,(.L_1 - _$_str_$_2)
_$_str_$_2:
        /*000b*/ 	.byte	0x5f, 0x5f, 0x43, 0x55, 0x44, 0x41, 0x5f, 0x50, 0x52, 0x45, 0x43, 0x5f, 0x53, 0x51, 0x52, 0x54
        /*001b*/ 	.byte	0x00
.L_1:


//--------------------- .nv.constant0.triton_poi_fused__native_batch_norm_legit_no_training_leaky_relu_0 --------------------------
	.section	.nv.constant0.triton_poi_fused__native_batch_norm_legit_no_training_leaky_relu_0,"a",@progbits
	.sectionflags	@""
	.align	4
.nv.constant0.triton_poi_fused__native_batch_norm_legit_no_training_leaky_relu_0:
	.zero		580
